//
// Generated by NVIDIA NVVM Compiler
//
// Compiler Build ID: CL-36424714
// Cuda compilation tools, release 13.0, V13.0.88
// Based on NVVM 20.0.0
//

.version 9.0
.target sm_100
.address_size 64

	// .globl	_Z14reduction_lvl0PiS_y
.extern .shared .align 16 .b8 s_data[];

.visible .entry _Z14reduction_lvl0PiS_y(
	.param .u64 .ptr .align 1 _Z14reduction_lvl0PiS_y_param_0,
	.param .u64 .ptr .align 1 _Z14reduction_lvl0PiS_y_param_1,
	.param .u64 _Z14reduction_lvl0PiS_y_param_2
)
{
	.reg .pred 	%p<6>;
	.reg .b32 	%r<24>;
	.reg .b64 	%rd<11>;

	ld.param.u64 	%rd2, [_Z14reduction_lvl0PiS_y_param_0];
	ld.param.u64 	%rd3, [_Z14reduction_lvl0PiS_y_param_1];
	ld.param.u64 	%rd4, [_Z14reduction_lvl0PiS_y_param_2];
	mov.u32 	%r1, %tid.x;
	mov.u32 	%r2, %ctaid.x;
	mov.u32 	%r3, %ntid.x;
	mad.lo.s32 	%r10, %r2, %r3, %r1;
	cvt.u64.u32 	%rd1, %r10;
	setp.le.u64 	%p1, %rd4, %rd1;
	mov.b32 	%r22, 0;
	@%p1 bra 	$L__BB0_2;
	cvta.to.global.u64 	%rd5, %rd2;
	shl.b64 	%rd6, %rd1, 2;
	add.s64 	%rd7, %rd5, %rd6;
	ld.global.u32 	%r22, [%rd7];
$L__BB0_2:
	shl.b32 	%r11, %r1, 2;
	mov.u32 	%r12, s_data;
	add.s32 	%r6, %r12, %r11;
	st.shared.u32 	[%r6], %r22;
	bar.sync 	0;
	setp.lt.u32 	%p2, %r3, 2;
	@%p2 bra 	$L__BB0_7;
	mov.b32 	%r23, 1;
$L__BB0_4:
	shl.b32 	%r8, %r23, 1;
	add.s32 	%r14, %r8, -1;
	and.b32  	%r15, %r14, %r1;
	setp.ne.s32 	%p3, %r15, 0;
	@%p3 bra 	$L__BB0_6;
	shl.b32 	%r16, %r23, 2;
	add.s32 	%r17, %r6, %r16;
	ld.shared.u32 	%r18, [%r17];
	ld.shared.u32 	%r19, [%r6];
	add.s32 	%r20, %r19, %r18;
	st.shared.u32 	[%r6], %r20;
$L__BB0_6:
	bar.sync 	0;
	setp.lt.u32 	%p4, %r8, %r3;
	mov.u32 	%r23, %r8;
	@%p4 bra 	$L__BB0_4;
$L__BB0_7:
	setp.ne.s32 	%p5, %r1, 0;
	@%p5 bra 	$L__BB0_9;
	ld.shared.u32 	%r21, [s_data];
	cvta.to.global.u64 	%rd8, %rd3;
	mul.wide.u32 	%rd9, %r2, 4;
	add.s64 	%rd10, %rd8, %rd9;
	st.global.u32 	[%rd10], %r21;
$L__BB0_9:
	ret;

}


// ===== COMPILED SASS (sm_100) =====

	.target	sm_100

	.elftype	@"ET_EXEC"


//--------------------- .note.nv.tkinfo           --------------------------
	.section	.note.nv.tkinfo,"",@"SHT_NOTE"
	.sectionflags	@"SHF_NOTE_NV_TKINFO"
	.tkinfo
        /*0018*/ 	.word	0x00000002
        /*0030*/ 	.string	""
        /*0030*/ 	.string	"ptxas"
        /*0030*/ 	.string	"Cuda compilation tools, release 13.0, V13.0.88"
        /*0030*/ 	.string	"Build cuda_13.0.r13.0/compiler.36424714_0"
        /*0030*/ 	.string	"-arch sm_100 -m 64 "



//--------------------- .note.nv.cuinfo           --------------------------
	.section	.note.nv.cuinfo,"",@"SHT_NOTE"
	.sectionflags	@"SHF_NOTE_NV_CUINFO"
        /*0018*/ 	.short	0x0002
        /*001a*/ 	.short	0x0064
        /*001c*/ 	.short	0x0082
	.zero		2


//--------------------- .nv.info                  --------------------------
	.section	.nv.info,"",@"SHT_CUDA_INFO"
	.align	4


	//----- nvinfo : EIATTR_REGCOUNT
	.align		4
        /*0000*/ 	.byte	0x04, 0x2f
        /*0002*/ 	.short	(.L_1 - .L_0)
	.align		4
.L_0:
        /*0004*/ 	.word	index@(_Z14reduction_lvl0PiS_y)
        /*0008*/ 	.word	0x0000000b


	//----- nvinfo : EIATTR_FRAME_SIZE
	.align		4
.L_1:
        /*000c*/ 	.byte	0x04, 0x11
        /*000e*/ 	.short	(.L_3 - .L_2)
	.align		4
.L_2:
        /*0010*/ 	.word	index@(_Z14reduction_lvl0PiS_y)
        /*0014*/ 	.word	0x00000000


	//----- nvinfo : EIATTR_MIN_STACK_SIZE
	.align		4
.L_3:
        /*0018*/ 	.byte	0x04, 0x12
        /*001a*/ 	.short	(.L_5 - .L_4)
	.align		4
.L_4:
        /*001c*/ 	.word	index@(_Z14reduction_lvl0PiS_y)
        /*0020*/ 	.word	0x00000000
.L_5:


//--------------------- .nv.compat                --------------------------
	.section	.nv.compat,"",@"SHT_CUDA_COMPAT_INFO"
	.align	4
        /*0000*/ 	.byte	0x02, 0x09, 0x00, 0x00, 0x02, 0x02, 0x01, 0x00, 0x02, 0x05, 0x05, 0x00, 0x03, 0x07, 0x01, 0x01
        /*0010*/ 	.byte	0x02, 0x03, 0x00, 0x00, 0x02, 0x06, 0x01, 0x00, 0x04, 0x0b, 0x08, 0x00, 0x09, 0x00, 0x00, 0x00
        /*0020*/ 	.byte	0x00, 0x00, 0x00, 0x00


//--------------------- .nv.info._Z14reduction_lvl0PiS_y --------------------------
	.section	.nv.info._Z14reduction_lvl0PiS_y,"",@"SHT_CUDA_INFO"
	.sectionflags	@""
	.align	4


	//----- nvinfo : EIATTR_CUDA_API_VERSION
	.align		4
        /*0000*/ 	.byte	0x04, 0x37
        /*0002*/ 	.short	(.L_7 - .L_6)
.L_6:
        /*0004*/ 	.word	0x00000082


	//----- nvinfo : EIATTR_KPARAM_INFO
	.align		4
.L_7:
        /*0008*/ 	.byte	0x04, 0x17
        /*000a*/ 	.short	(.L_9 - .L_8)
.L_8:
        /*000c*/ 	.word	0x00000000
        /*0010*/ 	.short	0x0002
        /*0012*/ 	.short	0x0010
        /*0014*/ 	.byte	0x00, 0xf0, 0x21, 0x00


	//----- nvinfo : EIATTR_KPARAM_INFO
	.align		4
.L_9:
        /*0018*/ 	.byte	0x04, 0x17
        /*001a*/ 	.short	(.L_11 - .L_10)
.L_10:
        /*001c*/ 	.word	0x00000000
        /*0020*/ 	.short	0x0001
        /*0022*/ 	.short	0x0008
        /*0024*/ 	.byte	0x00, 0xf5, 0x21, 0x00


	//----- nvinfo : EIATTR_KPARAM_INFO
	.align		4
.L_11:
        /*0028*/ 	.byte	0x04, 0x17
        /*002a*/ 	.short	(.L_13 - .L_12)
.L_12:
        /*002c*/ 	.word	0x00000000
        /*0030*/ 	.short	0x0000
        /*0032*/ 	.short	0x0000
        /*0034*/ 	.byte	0x00, 0xf5, 0x21, 0x00


	//----- nvinfo : EIATTR_SPARSE_MMA_MASK
	.align		4
.L_13:
        /*0038*/ 	.byte	0x03, 0x50
        /*003a*/ 	.short	0x0000


	//----- nvinfo : EIATTR_MAXREG_COUNT
	.align		4
        /*003c*/ 	.byte	0x03, 0x1b
        /*003e*/ 	.short	0x00ff


	//----- nvinfo : EIATTR_NUM_BARRIERS
	.align		4
        /*0040*/ 	.byte	0x02, 0x4c
        /*0042*/ 	.byte	0x01
	.zero		1


	//----- nvinfo : EIATTR_MERCURY_ISA_VERSION
	.align		4
        /*0044*/ 	.byte	0x03, 0x5f
        /*0046*/ 	.short	0x0101


	//----- nvinfo : EIATTR_VRC_CTA_INIT_COUNT
	.align		4
        /*0048*/ 	.byte	0x02, 0x4a
	.zero		1
	.zero		1


	//----- nvinfo : EIATTR_EXIT_INSTR_OFFSETS
	.align		4
        /*004c*/ 	.byte	0x04, 0x1c
        /*004e*/ 	.short	(.L_15 - .L_14)


	//   ....[0]....
.L_14:
        /*0050*/ 	.word	0x00000240


	//   ....[1]....
        /*0054*/ 	.word	0x000002c0


	//----- nvinfo : EIATTR_CBANK_PARAM_SIZE
	.align		4
.L_15:
        /*0058*/ 	.byte	0x03, 0x19
        /*005a*/ 	.short	0x0018


	//----- nvinfo : EIATTR_PARAM_CBANK
	.align		4
        /*005c*/ 	.byte	0x04, 0x0a
        /*005e*/ 	.short	(.L_17 - .L_16)
	.align		4
.L_16:
        /*0060*/ 	.word	index@(.nv.constant0._Z14reduction_lvl0PiS_y)
        /*0064*/ 	.short	0x0380
        /*0066*/ 	.short	0x0018


	//----- nvinfo : EIATTR_SW_WAR
	.align		4
.L_17:
        /*0068*/ 	.byte	0x04, 0x36
        /*006a*/ 	.short	(.L_19 - .L_18)
.L_18:
        /*006c*/ 	.word	0x00000008
.L_19:


//--------------------- .nv.callgraph             --------------------------
	.section	.nv.callgraph,"",@"SHT_CUDA_CALLGRAPH"
	.align	4
	.sectionentsize	8
	.align		4
        /*0000*/ 	.word	0x00000000
	.align		4
        /*0004*/ 	.word	0xffffffff
	.align		4
        /*0008*/ 	.word	0x00000000
	.align		4
        /*000c*/ 	.word	0xfffffffe
	.align		4
        /*0010*/ 	.word	0x00000000
	.align		4
        /*0014*/ 	.word	0xfffffffd
	.align		4
        /*0018*/ 	.word	0x00000000
	.align		4
        /*001c*/ 	.word	0xfffffffc


//--------------------- .text._Z14reduction_lvl0PiS_y --------------------------
	.section	.text._Z14reduction_lvl0PiS_y,"ax",@progbits
	.align	128
        .global         _Z14reduction_lvl0PiS_y
        .type           _Z14reduction_lvl0PiS_y,@function
        .size           _Z14reduction_lvl0PiS_y,(.L_x_3 - _Z14reduction_lvl0PiS_y)
        .other          _Z14reduction_lvl0PiS_y,@"STO_CUDA_ENTRY STV_DEFAULT"
_Z14reduction_lvl0PiS_y:
.text._Z14reduction_lvl0PiS_y:
[----:B------:R-:W-:Y:S01]  /*0000*/  LDC R1, c[0x0][0x37c] ;  /* 0x0000df00ff017b82 */ /* 0x000fe20000000800 */
[----:B------:R-:W0:Y:S01]  /*0010*/  S2R R7, SR_TID.X ;  /* 0x0000000000077919 */ /* 0x000e220000002100 */
[----:B------:R-:W0:Y:S01]  /*0020*/  LDCU UR8, c[0x0][0x360] ;  /* 0x00006c00ff0877ac */ /* 0x000e220008000800 */
[----:B------:R-:W0:Y:S01]  /*0030*/  S2R R6, SR_CTAID.X ;  /* 0x0000000000067919 */ /* 0x000e220000002500 */
[----:B------:R-:W1:Y:S01]  /*0040*/  LDCU.64 UR4, c[0x0][0x390] ;  /* 0x00007200ff0477ac */ /* 0x000e620008000a00 */
[----:B------:R-:W2:Y:S01]  /*0050*/  LDCU.64 UR6, c[0x0][0x358] ;  /* 0x00006b00ff0677ac */ /* 0x000ea20008000a00 */
[----:B0-----:R-:W-:-:S05]  /*0060*/  IMAD R0, R6, UR8, R7 ;  /* 0x0000000806007c24 */ /* 0x001fca000f8e0207 */
[----:B-1----:R-:W-:-:S04]  /*0070*/  ISETP.GE.U32.AND P0, PT, R0, UR4, PT ;  /* 0x0000000400007c0c */ /* 0x002fc8000bf06070 */
[----:B------:R-:W-:-:S13]  /*0080*/  ISETP.GE.U32.AND.EX P0, PT, RZ, UR5, PT, P0 ;  /* 0x00000005ff007c0c */ /* 0x000fda000bf06100 */
[----:B------:R-:W0:Y:S02]  /*0090*/  @!P0 LDC.64 R2, c[0x0][0x380] ;  /* 0x0000e000ff028b82 */ /* 0x000e240000000a00 */
[----:B0-----:R-:W-:-:S04]  /*00a0*/  @!P0 LEA R2, P1, R0, R2, 0x2 ;  /* 0x0000000200028211 */ /* 0x001fc800078210ff */
[----:B------:R-:W-:Y:S01]  /*00b0*/  @!P0 LEA.HI.X R3, R0, R3, RZ, 0x2, P1 ;  /* 0x0000000300038211 */ /* 0x000fe200008f14ff */
[----:B------:R-:W-:-:S06]  /*00c0*/  IMAD.MOV.U32 R0, RZ, RZ, RZ ;  /* 0x000000ffff007224 */ /* 0x000fcc00078e00ff */
[----:B--2---:R-:W2:Y:S01]  /*00d0*/  @!P0 LDG.E R0, desc[UR6][R2.64] ;  /* 0x0000000602008981 */ /* 0x004ea2000c1e1900 */
[----:B------:R-:W0:Y:S01]  /*00e0*/  S2UR UR5, SR_CgaCtaId ;  /* 0x00000000000579c3 */ /* 0x000e220000008800 */
[----:B------:R-:W-:Y:S01]  /*00f0*/  UMOV UR4, 0x400 ;  /* 0x0000040000047882 */ /* 0x000fe20000000000 */
[----:B------:R-:W-:Y:S01]  /*0100*/  UISETP.GE.U32.AND UP0, UPT, UR8, 0x2, UPT ;  /* 0x000000020800788c */ /* 0x000fe2000bf06070 */
[----:B------:R-:W-:Y:S01]  /*0110*/  ISETP.NE.AND P0, PT, R7, RZ, PT ;  /* 0x000000ff0700720c */ /* 0x000fe20003f05270 */
[----:B0-----:R-:W-:-:S06]  /*0120*/  ULEA UR4, UR5, UR4, 0x18 ;  /* 0x0000000405047291 */ /* 0x001fcc000f8ec0ff */
[----:B------:R-:W-:-:S05]  /*0130*/  LEA R5, R7, UR4, 0x2 ;  /* 0x0000000407057c11 */ /* 0x000fca000f8e10ff */
[----:B--2---:R0:W-:Y:S01]  /*0140*/  STS [R5], R0 ;  /* 0x0000000005007388 */ /* 0x0041e20000000800 */
[----:B------:R-:W-:Y:S06]  /*0150*/  BAR.SYNC.DEFER_BLOCKING 0x0 ;  /* 0x0000000000007b1d */ /* 0x000fec0000010000 */
[----:B------:R-:W-:Y:S05]  /*0160*/  BRA.U !UP0, `(.L_x_0) ;  /* 0x0000000108347547 */ /* 0x000fea000b800000 */
[----:B0-----:R-:W-:-:S07]  /*0170*/  IMAD.MOV.U32 R0, RZ, RZ, 0x1 ;  /* 0x00000001ff007424 */ /* 0x001fce00078e00ff */
.L_x_1:
[----:B------:R-:W-:-:S05]  /*0180*/  IMAD.SHL.U32 R8, R0, 0x2, RZ ;  /* 0x0000000200087824 */ /* 0x000fca00078e00ff */
[----:B------:R-:W-:-:S04]  /*0190*/  IADD3 R2, PT, PT, R8, -0x1, RZ ;  /* 0xffffffff08027810 */ /* 0x000fc80007ffe0ff */
[----:B------:R-:W-:-:S13]  /*01a0*/  LOP3.LUT P1, RZ, R2, R7, RZ, 0xc0, !PT ;  /* 0x0000000702ff7212 */ /* 0x000fda000782c0ff */
[----:B------:R-:W-:Y:S01]  /*01b0*/  @!P1 IMAD R2, R0, 0x4, R5 ;  /* 0x0000000400029824 */ /* 0x000fe200078e0205 */
[----:B------:R-:W-:Y:S01]  /*01c0*/  @!P1 LDS R3, [R5] ;  /* 0x0000000005039984 */ /* 0x000fe20000000800 */
[----:B------:R-:W-:-:S04]  /*01d0*/  MOV R0, R8 ;  /* 0x0000000800007202 */ /* 0x000fc80000000f00 */
[----:B------:R-:W0:Y:S02]  /*01e0*/  @!P1 LDS R2, [R2] ;  /* 0x0000000002029984 */ /* 0x000e240000000800 */
[----:B0-----:R-:W-:-:S05]  /*01f0*/  @!P1 IMAD.IADD R4, R2, 0x1, R3 ;  /* 0x0000000102049824 */ /* 0x001fca00078e0203 */
[----:B------:R1:W-:Y:S01]  /*0200*/  @!P1 STS [R5], R4 ;  /* 0x0000000405009388 */ /* 0x0003e20000000800 */
[----:B------:R-:W-:Y:S01]  /*0210*/  BAR.SYNC.DEFER_BLOCKING 0x0 ;  /* 0x0000000000007b1d */ /* 0x000fe20000010000 */
[----:B------:R-:W-:-:S13]  /*0220*/  ISETP.GE.U32.AND P1, PT, R8, UR8, PT ;  /* 0x0000000808007c0c */ /* 0x000fda000bf26070 */
[----:B-1----:R-:W-:Y:S05]  /*0230*/  @!P1 BRA `(.L_x_1) ;  /* 0xfffffffc00d09947 */ /* 0x002fea000383ffff */
.L_x_0:
[----:B------:R-:W-:Y:S05]  /*0240*/  @P0 EXIT ;  /* 0x000000000000094d */ /* 0x000fea0003800000 */
[----:B------:R-:W1:Y:S01]  /*0250*/  S2UR UR5, SR_CgaCtaId ;  /* 0x00000000000579c3 */ /* 0x000e620000008800 */
[----:B------:R-:W-:-:S07]  /*0260*/  UMOV UR4, 0x400 ;  /* 0x0000040000047882 */ /* 0x000fce0000000000 */
[----:B------:R-:W2:Y:S01]  /*0270*/  LDC.64 R2, c[0x0][0x388] ;  /* 0x0000e200ff027b82 */ /* 0x000ea20000000a00 */
[----:B-1----:R-:W-:Y:S01]  /*0280*/  ULEA UR4, UR5, UR4, 0x18 ;  /* 0x0000000405047291 */ /* 0x002fe2000f8ec0ff */
[----:B--2---:R-:W-:-:S08]  /*0290*/  IMAD.WIDE.U32 R2, R6, 0x4, R2 ;  /* 0x0000000406027825 */ /* 0x004fd000078e0002 */
[----:B0-----:R-:W0:Y:S04]  /*02a0*/  LDS R5, [UR4] ;  /* 0x00000004ff057984 */ /* 0x001e280008000800 */
[----:B0-----:R-:W-:Y:S01]  /*02b0*/  STG.E desc[UR6][R2.64], R5 ;  /* 0x0000000502007986 */ /* 0x001fe2000c101906 */
[----:B------:R-:W-:Y:S05]  /*02c0*/  EXIT ;  /* 0x000000000000794d */ /* 0x000fea0003800000 */
.L_x_2:
[----:B------:R-:W-:-:S00]  /*02d0*/  BRA `(.L_x_2) ;  /* 0xfffffffc00fc7947 */ /* 0x000fc0000383ffff */
[----:B------:R-:W-:-:S00]  /*02e0*/  NOP ;  /* 0x0000000000007918 */ /* 0x000fc00000000000 */
        /* <DEDUP_REMOVED lines=9> */
.L_x_3:


//--------------------- .nv.shared._Z14reduction_lvl0PiS_y --------------------------
	.section	.nv.shared._Z14reduction_lvl0PiS_y,"aw",@nobits
	.sectionflags	@""
	.align	16
	.zero		1024


//--------------------- .nv.shared.reserved.0     --------------------------
	.section	.nv.shared.reserved.0,"aw",@nobits
	.weak		__nv_reservedSMEM_offset_0_alias
	.size		__nv_reservedSMEM_offset_0_alias, 0, 64
	.other		__nv_reservedSMEM_offset_0_alias,@"STO_CUDA_RESERVED_SHARED STV_DEFAULT"
__nv_reservedSMEM_offset_0_alias:
	.zero		0
	.zero		64


//--------------------- .nv.constant0._Z14reduction_lvl0PiS_y --------------------------
	.section	.nv.constant0._Z14reduction_lvl0PiS_y,"a",@progbits
	.sectionflags	@""
	.align	4
.nv.constant0._Z14reduction_lvl0PiS_y:
	.zero		920


//--------------------- SYMBOLS --------------------------

	.type		.nv.reservedSmem.offset0,@object
	.size		.nv.reservedSmem.offset0,0x4
	.type		.nv.reservedSmem.cap,@object
	.size		.nv.reservedSmem.cap,0x4
